//
// Generated by NVIDIA NVVM Compiler
//
// Compiler Build ID: CL-36424714
// Cuda compilation tools, release 13.0, V13.0.88
// Based on NVVM 20.0.0
//

.version 9.0
.target sm_100
.address_size 64

	// .globl	_Z10add_matrixPfS_S_ii

.visible .entry _Z10add_matrixPfS_S_ii(
	.param .u64 .ptr .align 1 _Z10add_matrixPfS_S_ii_param_0,
	.param .u64 .ptr .align 1 _Z10add_matrixPfS_S_ii_param_1,
	.param .u64 .ptr .align 1 _Z10add_matrixPfS_S_ii_param_2,
	.param .u32 _Z10add_matrixPfS_S_ii_param_3,
	.param .u32 _Z10add_matrixPfS_S_ii_param_4
)
{
	.reg .pred 	%p<2>;
	.reg .b32 	%r<14>;
	.reg .b32 	%f<4>;
	.reg .b64 	%rd<11>;

	ld.param.u64 	%rd1, [_Z10add_matrixPfS_S_ii_param_0];
	ld.param.u64 	%rd2, [_Z10add_matrixPfS_S_ii_param_1];
	ld.param.u64 	%rd3, [_Z10add_matrixPfS_S_ii_param_2];
	ld.param.u32 	%r3, [_Z10add_matrixPfS_S_ii_param_3];
	ld.param.u32 	%r4, [_Z10add_matrixPfS_S_ii_param_4];
	mov.u32 	%r5, %ctaid.y;
	mov.u32 	%r6, %ntid.y;
	mov.u32 	%r7, %tid.y;
	mad.lo.s32 	%r1, %r5, %r6, %r7;
	mov.u32 	%r8, %ctaid.x;
	mov.u32 	%r9, %ntid.x;
	mov.u32 	%r10, %tid.x;
	mad.lo.s32 	%r2, %r8, %r9, %r10;
	mul.lo.s32 	%r11, %r1, %r2;
	mul.lo.s32 	%r12, %r4, %r3;
	setp.ge.s32 	%p1, %r11, %r12;
	@%p1 bra 	$L__BB0_2;
	cvta.to.global.u64 	%rd4, %rd1;
	cvta.to.global.u64 	%rd5, %rd2;
	cvta.to.global.u64 	%rd6, %rd3;
	mad.lo.s32 	%r13, %r3, %r1, %r2;
	mul.wide.s32 	%rd7, %r13, 4;
	add.s64 	%rd8, %rd4, %rd7;
	ld.global.f32 	%f1, [%rd8];
	add.s64 	%rd9, %rd5, %rd7;
	ld.global.f32 	%f2, [%rd9];
	add.f32 	%f3, %f1, %f2;
	add.s64 	%rd10, %rd6, %rd7;
	st.global.f32 	[%rd10], %f3;
$L__BB0_2:
	ret;

}


// ===== COMPILED SASS (sm_100) =====

	.target	sm_100

	.elftype	@"ET_EXEC"


//--------------------- .note.nv.tkinfo           --------------------------
	.section	.note.nv.tkinfo,"",@"SHT_NOTE"
	.sectionflags	@"SHF_NOTE_NV_TKINFO"
	.tkinfo
        /*0018*/ 	.word	0x00000002
        /*0030*/ 	.string	""
        /*0030*/ 	.string	"ptxas"
        /*0030*/ 	.string	"Cuda compilation tools, release 13.0, V13.0.88"
        /*0030*/ 	.string	"Build cuda_13.0.r13.0/compiler.36424714_0"
        /*0030*/ 	.string	"-arch sm_100 -m 64 "



//--------------------- .note.nv.cuinfo           --------------------------
	.section	.note.nv.cuinfo,"",@"SHT_NOTE"
	.sectionflags	@"SHF_NOTE_NV_CUINFO"
        /*0018*/ 	.short	0x0002
        /*001a*/ 	.short	0x0064
        /*001c*/ 	.short	0x0082
	.zero		2


//--------------------- .nv.info                  --------------------------
	.section	.nv.info,"",@"SHT_CUDA_INFO"
	.align	4


	//----- nvinfo : EIATTR_REGCOUNT
	.align		4
        /*0000*/ 	.byte	0x04, 0x2f
        /*0002*/ 	.short	(.L_1 - .L_0)
	.align		4
.L_0:
        /*0004*/ 	.word	index@(_Z10add_matrixPfS_S_ii)
        /*0008*/ 	.word	0x0000000c


	//----- nvinfo : EIATTR_FRAME_SIZE
	.align		4
.L_1:
        /*000c*/ 	.byte	0x04, 0x11
        /*000e*/ 	.short	(.L_3 - .L_2)
	.align		4
.L_2:
        /*0010*/ 	.word	index@(_Z10add_matrixPfS_S_ii)
        /*0014*/ 	.word	0x00000000


	//----- nvinfo : EIATTR_MIN_STACK_SIZE
	.align		4
.L_3:
        /*0018*/ 	.byte	0x04, 0x12
        /*001a*/ 	.short	(.L_5 - .L_4)
	.align		4
.L_4:
        /*001c*/ 	.word	index@(_Z10add_matrixPfS_S_ii)
        /*0020*/ 	.word	0x00000000
.L_5:


//--------------------- .nv.compat                --------------------------
	.section	.nv.compat,"",@"SHT_CUDA_COMPAT_INFO"
	.align	4
        /*0000*/ 	.byte	0x02, 0x09, 0x00, 0x00, 0x02, 0x02, 0x01, 0x00, 0x02, 0x05, 0x05, 0x00, 0x03, 0x07, 0x01, 0x01
        /*0010*/ 	.byte	0x02, 0x03, 0x00, 0x00, 0x02, 0x06, 0x01, 0x00, 0x04, 0x0b, 0x08, 0x00, 0x09, 0x00, 0x00, 0x00
        /*0020*/ 	.byte	0x00, 0x00, 0x00, 0x00


//--------------------- .nv.info._Z10add_matrixPfS_S_ii --------------------------
	.section	.nv.info._Z10add_matrixPfS_S_ii,"",@"SHT_CUDA_INFO"
	.sectionflags	@""
	.align	4


	//----- nvinfo : EIATTR_CUDA_API_VERSION
	.align		4
        /*0000*/ 	.byte	0x04, 0x37
        /*0002*/ 	.short	(.L_7 - .L_6)
.L_6:
        /*0004*/ 	.word	0x00000082


	//----- nvinfo : EIATTR_KPARAM_INFO
	.align		4
.L_7:
        /*0008*/ 	.byte	0x04, 0x17
        /*000a*/ 	.short	(.L_9 - .L_8)
.L_8:
        /*000c*/ 	.word	0x00000000
        /*0010*/ 	.short	0x0004
        /*0012*/ 	.short	0x001c
        /*0014*/ 	.byte	0x00, 0xf0, 0x11, 0x00


	//----- nvinfo : EIATTR_KPARAM_INFO
	.align		4
.L_9:
        /*0018*/ 	.byte	0x04, 0x17
        /*001a*/ 	.short	(.L_11 - .L_10)
.L_10:
        /*001c*/ 	.word	0x00000000
        /*0020*/ 	.short	0x0003
        /*0022*/ 	.short	0x0018
        /*0024*/ 	.byte	0x00, 0xf0, 0x11, 0x00


	//----- nvinfo : EIATTR_KPARAM_INFO
	.align		4
.L_11:
        /*0028*/ 	.byte	0x04, 0x17
        /*002a*/ 	.short	(.L_13 - .L_12)
.L_12:
        /*002c*/ 	.word	0x00000000
        /*0030*/ 	.short	0x0002
        /*0032*/ 	.short	0x0010
        /*0034*/ 	.byte	0x00, 0xf5, 0x21, 0x00


	//----- nvinfo : EIATTR_KPARAM_INFO
	.align		4
.L_13:
        /*0038*/ 	.byte	0x04, 0x17
        /*003a*/ 	.short	(.L_15 - .L_14)
.L_14:
        /*003c*/ 	.word	0x00000000
        /*0040*/ 	.short	0x0001
        /*0042*/ 	.short	0x0008
        /*0044*/ 	.byte	0x00, 0xf5, 0x21, 0x00


	//----- nvinfo : EIATTR_KPARAM_INFO
	.align		4
.L_15:
        /*0048*/ 	.byte	0x04, 0x17
        /*004a*/ 	.short	(.L_17 - .L_16)
.L_16:
        /*004c*/ 	.word	0x00000000
        /*0050*/ 	.short	0x0000
        /*0052*/ 	.short	0x0000
        /*0054*/ 	.byte	0x00, 0xf5, 0x21, 0x00


	//----- nvinfo : EIATTR_SPARSE_MMA_MASK
	.align		4
.L_17:
        /*0058*/ 	.byte	0x03, 0x50
        /*005a*/ 	.short	0x0000


	//----- nvinfo : EIATTR_MAXREG_COUNT
	.align		4
        /*005c*/ 	.byte	0x03, 0x1b
        /*005e*/ 	.short	0x00ff


	//----- nvinfo : EIATTR_MERCURY_ISA_VERSION
	.align		4
        /*0060*/ 	.byte	0x03, 0x5f
        /*0062*/ 	.short	0x0101


	//----- nvinfo : EIATTR_VRC_CTA_INIT_COUNT
	.align		4
        /*0064*/ 	.byte	0x02, 0x4a
	.zero		1
	.zero		1


	//----- nvinfo : EIATTR_EXIT_INSTR_OFFSETS
	.align		4
        /*0068*/ 	.byte	0x04, 0x1c
        /*006a*/ 	.short	(.L_19 - .L_18)


	//   ....[0]....
.L_18:
        /*006c*/ 	.word	0x000000d0


	//   ....[1]....
        /*0070*/ 	.word	0x000001a0


	//----- nvinfo : EIATTR_CBANK_PARAM_SIZE
	.align		4
.L_19:
        /*0074*/ 	.byte	0x03, 0x19
        /*0076*/ 	.short	0x0020


	//----- nvinfo : EIATTR_PARAM_CBANK
	.align		4
        /*0078*/ 	.byte	0x04, 0x0a
        /*007a*/ 	.short	(.L_21 - .L_20)
	.align		4
.L_20:
        /*007c*/ 	.word	index@(.nv.constant0._Z10add_matrixPfS_S_ii)
        /*0080*/ 	.short	0x0380
        /*0082*/ 	.short	0x0020


	//----- nvinfo : EIATTR_SW_WAR
	.align		4
.L_21:
        /*0084*/ 	.byte	0x04, 0x36
        /*0086*/ 	.short	(.L_23 - .L_22)
.L_22:
        /*0088*/ 	.word	0x00000008
.L_23:


//--------------------- .nv.callgraph             --------------------------
	.section	.nv.callgraph,"",@"SHT_CUDA_CALLGRAPH"
	.align	4
	.sectionentsize	8
	.align		4
        /*0000*/ 	.word	0x00000000
	.align		4
        /*0004*/ 	.word	0xffffffff
	.align		4
        /*0008*/ 	.word	0x00000000
	.align		4
        /*000c*/ 	.word	0xfffffffe
	.align		4
        /*0010*/ 	.word	0x00000000
	.align		4
        /*0014*/ 	.word	0xfffffffd
	.align		4
        /*0018*/ 	.word	0x00000000
	.align		4
        /*001c*/ 	.word	0xfffffffc


//--------------------- .text._Z10add_matrixPfS_S_ii --------------------------
	.section	.text._Z10add_matrixPfS_S_ii,"ax",@progbits
	.align	128
        .global         _Z10add_matrixPfS_S_ii
        .type           _Z10add_matrixPfS_S_ii,@function
        .size           _Z10add_matrixPfS_S_ii,(.L_x_1 - _Z10add_matrixPfS_S_ii)
        .other          _Z10add_matrixPfS_S_ii,@"STO_CUDA_ENTRY STV_DEFAULT"
_Z10add_matrixPfS_S_ii:
.text._Z10add_matrixPfS_S_ii:
[----:B------:R-:W-:Y:S01]  /*0000*/  LDC R1, c[0x0][0x37c] ;  /* 0x0000df00ff017b82 */ /* 0x000fe20000000800 */
[----:B------:R-:W0:Y:S07]  /*0010*/  S2R R3, SR_TID.Y ;  /* 0x0000000000037919 */ /* 0x000e2e0000002200 */
[----:B------:R-:W0:Y:S01]  /*0020*/  LDC R0, c[0x0][0x364] ;  /* 0x0000d900ff007b82 */ /* 0x000e220000000800 */
[----:B------:R-:W1:Y:S01]  /*0030*/  LDCU.64 UR6, c[0x0][0x398] ;  /* 0x00007300ff0677ac */ /* 0x000e620008000a00 */
[----:B------:R-:W2:Y:S06]  /*0040*/  S2R R2, SR_TID.X ;  /* 0x0000000000027919 */ /* 0x000eac0000002100 */
[----:B------:R-:W0:Y:S08]  /*0050*/  S2UR UR4, SR_CTAID.Y ;  /* 0x00000000000479c3 */ /* 0x000e300000002600 */
[----:B------:R-:W2:Y:S08]  /*0060*/  S2UR UR5, SR_CTAID.X ;  /* 0x00000000000579c3 */ /* 0x000eb00000002500 */
[----:B------:R-:W2:Y:S01]  /*0070*/  LDC R7, c[0x0][0x360] ;  /* 0x0000d800ff077b82 */ /* 0x000ea20000000800 */
[----:B0-----:R-:W-:Y:S01]  /*0080*/  IMAD R0, R0, UR4, R3 ;  /* 0x0000000400007c24 */ /* 0x001fe2000f8e0203 */
[----:B-1----:R-:W-:Y:S01]  /*0090*/  UIMAD UR4, UR7, UR6, URZ ;  /* 0x00000006070472a4 */ /* 0x002fe2000f8e02ff */
[----:B--2---:R-:W-:-:S04]  /*00a0*/  IMAD R7, R7, UR5, R2 ;  /* 0x0000000507077c24 */ /* 0x004fc8000f8e0202 */
[----:B------:R-:W-:-:S05]  /*00b0*/  IMAD R2, R0, R7, RZ ;  /* 0x0000000700027224 */ /* 0x000fca00078e02ff */
[----:B------:R-:W-:-:S13]  /*00c0*/  ISETP.GE.AND P0, PT, R2, UR4, PT ;  /* 0x0000000402007c0c */ /* 0x000fda000bf06270 */
[----:B------:R-:W-:Y:S05]  /*00d0*/  @P0 EXIT ;  /* 0x000000000000094d */ /* 0x000fea0003800000 */
[----:B------:R-:W0:Y:S01]  /*00e0*/  LDC.64 R2, c[0x0][0x380] ;  /* 0x0000e000ff027b82 */ /* 0x000e220000000a00 */
[----:B------:R-:W1:Y:S01]  /*00f0*/  LDCU.64 UR4, c[0x0][0x358] ;  /* 0x00006b00ff0477ac */ /* 0x000e620008000a00 */
[----:B------:R-:W-:-:S06]  /*0100*/  IMAD R9, R0, UR6, R7 ;  /* 0x0000000600097c24 */ /* 0x000fcc000f8e0207 */
[----:B------:R-:W2:Y:S08]  /*0110*/  LDC.64 R4, c[0x0][0x388] ;  /* 0x0000e200ff047b82 */ /* 0x000eb00000000a00 */
[----:B------:R-:W3:Y:S01]  /*0120*/  LDC.64 R6, c[0x0][0x390] ;  /* 0x0000e400ff067b82 */ /* 0x000ee20000000a00 */
[----:B0-----:R-:W-:-:S06]  /*0130*/  IMAD.WIDE R2, R9, 0x4, R2 ;  /* 0x0000000409027825 */ /* 0x001fcc00078e0202 */
[----:B-1----:R-:W4:Y:S01]  /*0140*/  LDG.E R2, desc[UR4][R2.64] ;  /* 0x0000000402027981 */ /* 0x002f22000c1e1900 */
[----:B--2---:R-:W-:-:S06]  /*0150*/  IMAD.WIDE R4, R9, 0x4, R4 ;  /* 0x0000000409047825 */ /* 0x004fcc00078e0204 */
[----:B------:R-:W4:Y:S01]  /*0160*/  LDG.E R5, desc[UR4][R4.64] ;  /* 0x0000000404057981 */ /* 0x000f22000c1e1900 */
[----:B---3--:R-:W-:-:S04]  /*0170*/  IMAD.WIDE R6, R9, 0x4, R6 ;  /* 0x0000000409067825 */ /* 0x008fc800078e0206 */
[----:B----4-:R-:W-:-:S05]  /*0180*/  FADD R9, R2, R5 ;  /* 0x0000000502097221 */ /* 0x010fca0000000000 */
[----:B------:R-:W-:Y:S01]  /*0190*/  STG.E desc[UR4][R6.64], R9 ;  /* 0x0000000906007986 */ /* 0x000fe2000c101904 */
[----:B------:R-:W-:Y:S05]  /*01a0*/  EXIT ;  /* 0x000000000000794d */ /* 0x000fea0003800000 */
.L_x_0:
[----:B------:R-:W-:-:S00]  /*01b0*/  BRA `(.L_x_0) ;  /* 0xfffffffc00fc7947 */ /* 0x000fc0000383ffff */
[----:B------:R-:W-:-:S00]  /*01c0*/  NOP ;  /* 0x0000000000007918 */ /* 0x000fc00000000000 */
        /* <DEDUP_REMOVED lines=11> */
.L_x_1:


//--------------------- .nv.shared.reserved.0     --------------------------
	.section	.nv.shared.reserved.0,"aw",@nobits
	.weak		__nv_reservedSMEM_offset_0_alias
	.size		__nv_reservedSMEM_offset_0_alias, 0, 64
	.other		__nv_reservedSMEM_offset_0_alias,@"STO_CUDA_RESERVED_SHARED STV_DEFAULT"
__nv_reservedSMEM_offset_0_alias:
	.zero		0
	.zero		64


//--------------------- .nv.constant0._Z10add_matrixPfS_S_ii --------------------------
	.section	.nv.constant0._Z10add_matrixPfS_S_ii,"a",@progbits
	.sectionflags	@""
	.align	4
.nv.constant0._Z10add_matrixPfS_S_ii:
	.zero		928


//--------------------- SYMBOLS --------------------------

	.type		.nv.reservedSmem.offset0,@object
	.size		.nv.reservedSmem.offset0,0x4
